//
// Generated by NVIDIA NVVM Compiler
//
// Compiler Build ID: CL-36424714
// Cuda compilation tools, release 13.0, V13.0.88
// Based on NVVM 20.0.0
//

.version 9.0
.target sm_100
.address_size 64

	// .globl	_Z12helloFromGpuv
.extern .func  (.param .b32 func_retval0) vprintf
(
	.param .b64 vprintf_param_0,
	.param .b64 vprintf_param_1
)
;
.global .align 1 .b8 $str[23] = {72, 101, 108, 108, 111, 32, 87, 111, 114, 108, 100, 32, 102, 114, 111, 109, 32, 71, 80, 85, 33, 10};

.visible .entry _Z12helloFromGpuv()
{
	.reg .b32 	%r<3>;
	.reg .b64 	%rd<3>;

	mov.u64 	%rd1, $str;
	cvta.global.u64 	%rd2, %rd1;
	{ // callseq 0, 0
	.param .b64 param0;
	st.param.b64 	[param0], %rd2;
	.param .b64 param1;
	st.param.b64 	[param1], 0;
	.param .b32 retval0;
	call.uni (retval0), 
	vprintf, 
	(
	param0, 
	param1
	);
	ld.param.b32 	%r1, [retval0];
	} // callseq 0
	ret;

}


// ===== COMPILED SASS (sm_100) =====

	.target	sm_100

	.elftype	@"ET_EXEC"


//--------------------- .note.nv.tkinfo           --------------------------
	.section	.note.nv.tkinfo,"",@"SHT_NOTE"
	.sectionflags	@"SHF_NOTE_NV_TKINFO"
	.tkinfo
        /*0018*/ 	.word	0x00000002
        /*0030*/ 	.string	""
        /*0030*/ 	.string	"ptxas"
        /*0030*/ 	.string	"Cuda compilation tools, release 13.0, V13.0.88"
        /*0030*/ 	.string	"Build cuda_13.0.r13.0/compiler.36424714_0"
        /*0030*/ 	.string	"-arch sm_100 -m 64 "



//--------------------- .note.nv.cuinfo           --------------------------
	.section	.note.nv.cuinfo,"",@"SHT_NOTE"
	.sectionflags	@"SHF_NOTE_NV_CUINFO"
        /*0018*/ 	.short	0x0002
        /*001a*/ 	.short	0x0064
        /*001c*/ 	.short	0x0082
	.zero		2


//--------------------- .nv.info                  --------------------------
	.section	.nv.info,"",@"SHT_CUDA_INFO"
	.align	4


	//----- nvinfo : EIATTR_REGCOUNT
	.align		4
        /*0000*/ 	.byte	0x04, 0x2f
        /*0002*/ 	.short	(.L_2 - .L_1)
	.align		4
.L_1:
        /*0004*/ 	.word	index@(_Z12helloFromGpuv)
        /*0008*/ 	.word	0x00000018


	//----- nvinfo : EIATTR_FRAME_SIZE
	.align		4
.L_2:
        /*000c*/ 	.byte	0x04, 0x11
        /*000e*/ 	.short	(.L_4 - .L_3)
	.align		4
.L_3:
        /*0010*/ 	.word	index@(_Z12helloFromGpuv)
        /*0014*/ 	.word	0x00000000


	//----- nvinfo : EIATTR_MIN_STACK_SIZE
	.align		4
.L_4:
        /*0018*/ 	.byte	0x04, 0x12
        /*001a*/ 	.short	(.L_6 - .L_5)
	.align		4
.L_5:
        /*001c*/ 	.word	index@(_Z12helloFromGpuv)
        /*0020*/ 	.word	0x00000000
.L_6:


//--------------------- .nv.compat                --------------------------
	.section	.nv.compat,"",@"SHT_CUDA_COMPAT_INFO"
	.align	4
        /*0000*/ 	.byte	0x02, 0x09, 0x00, 0x00, 0x02, 0x02, 0x01, 0x00, 0x02, 0x05, 0x05, 0x00, 0x03, 0x07, 0x01, 0x01
        /*0010*/ 	.byte	0x02, 0x03, 0x00, 0x00, 0x02, 0x06, 0x01, 0x00, 0x04, 0x0b, 0x08, 0x00, 0x09, 0x00, 0x00, 0x00
        /*0020*/ 	.byte	0x00, 0x00, 0x00, 0x00


//--------------------- .nv.info._Z12helloFromGpuv --------------------------
	.section	.nv.info._Z12helloFromGpuv,"",@"SHT_CUDA_INFO"
	.sectionflags	@""
	.align	4


	//----- nvinfo : EIATTR_CUDA_API_VERSION
	.align		4
        /*0000*/ 	.byte	0x04, 0x37
        /*0002*/ 	.short	(.L_8 - .L_7)
.L_7:
        /*0004*/ 	.word	0x00000082


	//----- nvinfo : EIATTR_SPARSE_MMA_MASK
	.align		4
.L_8:
        /*0008*/ 	.byte	0x03, 0x50
        /*000a*/ 	.short	0x0000


	//----- nvinfo : EIATTR_MAXREG_COUNT
	.align		4
        /*000c*/ 	.byte	0x03, 0x1b
        /*000e*/ 	.short	0x00ff


	//----- nvinfo : EIATTR_EXTERNS
	.align		4
        /*0010*/ 	.byte	0x04, 0x0f
        /*0012*/ 	.short	(.L_10 - .L_9)


	//   ....[0]....
	.align		4
.L_9:
        /*0014*/ 	.word	index@(vprintf)


	//----- nvinfo : EIATTR_MERCURY_ISA_VERSION
	.align		4
.L_10:
        /*0018*/ 	.byte	0x03, 0x5f
        /*001a*/ 	.short	0x0101


	//----- nvinfo : EIATTR_VRC_CTA_INIT_COUNT
	.align		4
        /*001c*/ 	.byte	0x02, 0x4a
	.zero		1
	.zero		1


	//----- nvinfo : EIATTR_SYSCALL_OFFSETS
	.align		4
        /*0020*/ 	.byte	0x04, 0x46
        /*0022*/ 	.short	(.L_12 - .L_11)


	//   ....[0]....
.L_11:
        /*0024*/ 	.word	0x00000080


	//----- nvinfo : EIATTR_EXIT_INSTR_OFFSETS
	.align		4
.L_12:
        /*0028*/ 	.byte	0x04, 0x1c
        /*002a*/ 	.short	(.L_14 - .L_13)


	//   ....[0]....
.L_13:
        /*002c*/ 	.word	0x00000090


	//----- nvinfo : EIATTR_SW_WAR
	.align		4
.L_14:
        /*0030*/ 	.byte	0x04, 0x36
        /*0032*/ 	.short	(.L_16 - .L_15)
.L_15:
        /*0034*/ 	.word	0x00000008
.L_16:


//--------------------- .nv.callgraph             --------------------------
	.section	.nv.callgraph,"",@"SHT_CUDA_CALLGRAPH"
	.align	4
	.sectionentsize	8
	.align		4
        /*0000*/ 	.word	0x00000000
	.align		4
        /*0004*/ 	.word	0xffffffff
	.align		4
        /*0008*/ 	.word	index@(_Z12helloFromGpuv)
	.align		4
        /*000c*/ 	.word	index@(vprintf)
	.align		4
        /*0010*/ 	.word	0x00000000
	.align		4
        /*0014*/ 	.word	0xfffffffe
	.align		4
        /*0018*/ 	.word	0x00000000
	.align		4
        /*001c*/ 	.word	0xfffffffd
	.align		4
        /*0020*/ 	.word	0x00000000
	.align		4
        /*0024*/ 	.word	0xfffffffc


//--------------------- .nv.constant4             --------------------------
	.section	.nv.constant4,"a",@progbits
	.align	8
	.align		8
.nv.constant4:
        /*0000*/ 	.dword	vprintf
	.align		8
        /*0008*/ 	.dword	$str


//--------------------- .text._Z12helloFromGpuv   --------------------------
	.section	.text._Z12helloFromGpuv,"ax",@progbits
	.align	128
        .global         _Z12helloFromGpuv
        .type           _Z12helloFromGpuv,@function
        .size           _Z12helloFromGpuv,(.L_x_2 - _Z12helloFromGpuv)
        .other          _Z12helloFromGpuv,@"STO_CUDA_ENTRY STV_DEFAULT"
_Z12helloFromGpuv:
.text._Z12helloFromGpuv:
[----:B------:R-:W0:Y:S01]  /*0000*/  LDC R1, c[0x0][0x37c] ;  /* 0x0000df00ff017b82 */ /* 0x000e220000000800 */
[----:B------:R-:W-:Y:S01]  /*0010*/  MOV R0, 0x0 ;  /* 0x0000000000007802 */ /* 0x000fe20000000f00 */
[----:B------:R-:W1:Y:S01]  /*0020*/  LDCU.64 UR4, c[0x4][0x8] ;  /* 0x01000100ff0477ac */ /* 0x000e620008000a00 */
[----:B------:R-:W-:-:S05]  /*0030*/  CS2R R6, SRZ ;  /* 0x0000000000067805 */ /* 0x000fca000001ff00 */
[----:B------:R2:W3:Y:S01]  /*0040*/  LDC.64 R2, c[0x4][R0] ;  /* 0x0100000000027b82 */ /* 0x0004e20000000a00 */
[----:B-1----:R-:W-:Y:S02]  /*0050*/  IMAD.U32 R4, RZ, RZ, UR4 ;  /* 0x00000004ff047e24 */ /* 0x002fe4000f8e00ff */
[----:B--2---:R-:W-:-:S07]  /*0060*/  IMAD.U32 R5, RZ, RZ, UR5 ;  /* 0x00000005ff057e24 */ /* 0x004fce000f8e00ff */
[----:B------:R-:W-:-:S07]  /*0070*/  LEPC R20, `(.L_x_0) ;  /* 0x000000001014794e */ /* 0x000fce0000000000 */
[----:B0--3--:R-:W-:Y:S05]  /*0080*/  CALL.ABS.NOINC R2 ;  /* 0x0000000002007343 */ /* 0x009fea0003c00000 */
.L_x_0:
[----:B------:R-:W-:Y:S05]  /*0090*/  EXIT ;  /* 0x000000000000794d */ /* 0x000fea0003800000 */
.L_x_1:
[----:B------:R-:W-:-:S00]  /*00a0*/  BRA `(.L_x_1) ;  /* 0xfffffffc00fc7947 */ /* 0x000fc0000383ffff */
[----:B------:R-:W-:-:S00]  /*00b0*/  NOP ;  /* 0x0000000000007918 */ /* 0x000fc00000000000 */
        /* <DEDUP_REMOVED lines=12> */
.L_x_2:


//--------------------- .nv.global.init           --------------------------
	.section	.nv.global.init,"aw",@progbits
.nv.global.init:
	.type		$str,@object
	.size		$str,(.L_0 - $str)
$str:
        /*0000*/ 	.byte	0x48, 0x65, 0x6c, 0x6c, 0x6f, 0x20, 0x57, 0x6f, 0x72, 0x6c, 0x64, 0x20, 0x66, 0x72, 0x6f, 0x6d
        /*0010*/ 	.byte	0x20, 0x47, 0x50, 0x55, 0x21, 0x0a, 0x00
.L_0:


//--------------------- .nv.shared.reserved.0     --------------------------
	.section	.nv.shared.reserved.0,"aw",@nobits
	.weak		__nv_reservedSMEM_offset_0_alias
	.size		__nv_reservedSMEM_offset_0_alias, 0, 64
	.other		__nv_reservedSMEM_offset_0_alias,@"STO_CUDA_RESERVED_SHARED STV_DEFAULT"
__nv_reservedSMEM_offset_0_alias:
	.zero		0
	.zero		64


//--------------------- .nv.constant0._Z12helloFromGpuv --------------------------
	.section	.nv.constant0._Z12helloFromGpuv,"a",@progbits
	.sectionflags	@""
	.align	4
.nv.constant0._Z12helloFromGpuv:
	.zero		896


//--------------------- SYMBOLS --------------------------

	.type		.nv.reservedSmem.offset0,@object
	.size		.nv.reservedSmem.offset0,0x4
	.type		vprintf,@function
